//
// Generated by NVIDIA NVVM Compiler
//
// Compiler Build ID: CL-36424714
// Cuda compilation tools, release 13.0, V13.0.88
// Based on NVVM 20.0.0
//

.version 9.0
.target sm_100
.address_size 64

	// .globl	_Z12dummy_kernelPi

.visible .entry _Z12dummy_kernelPi(
	.param .u64 .ptr .align 1 _Z12dummy_kernelPi_param_0
)
{
	.reg .b32 	%r<5>;
	.reg .b64 	%rd<5>;

	ld.param.u64 	%rd1, [_Z12dummy_kernelPi_param_0];
	cvta.to.global.u64 	%rd2, %rd1;
	mov.u32 	%r1, %ctaid.x;
	mov.u32 	%r2, %ntid.x;
	mov.u32 	%r3, %tid.x;
	mad.lo.s32 	%r4, %r1, %r2, %r3;
	mul.wide.s32 	%rd3, %r4, 4;
	add.s64 	%rd4, %rd2, %rd3;
	st.global.u32 	[%rd4], %r4;
	ret;

}


// ===== COMPILED SASS (sm_100) =====

	.target	sm_100

	.elftype	@"ET_EXEC"


//--------------------- .note.nv.tkinfo           --------------------------
	.section	.note.nv.tkinfo,"",@"SHT_NOTE"
	.sectionflags	@"SHF_NOTE_NV_TKINFO"
	.tkinfo
        /*0018*/ 	.word	0x00000002
        /*0030*/ 	.string	""
        /*0030*/ 	.string	"ptxas"
        /*0030*/ 	.string	"Cuda compilation tools, release 13.0, V13.0.88"
        /*0030*/ 	.string	"Build cuda_13.0.r13.0/compiler.36424714_0"
        /*0030*/ 	.string	"-arch sm_100 -m 64 "



//--------------------- .note.nv.cuinfo           --------------------------
	.section	.note.nv.cuinfo,"",@"SHT_NOTE"
	.sectionflags	@"SHF_NOTE_NV_CUINFO"
        /*0018*/ 	.short	0x0002
        /*001a*/ 	.short	0x0064
        /*001c*/ 	.short	0x0082
	.zero		2


//--------------------- .nv.info                  --------------------------
	.section	.nv.info,"",@"SHT_CUDA_INFO"
	.align	4


	//----- nvinfo : EIATTR_REGCOUNT
	.align		4
        /*0000*/ 	.byte	0x04, 0x2f
        /*0002*/ 	.short	(.L_1 - .L_0)
	.align		4
.L_0:
        /*0004*/ 	.word	index@(_Z12dummy_kernelPi)
        /*0008*/ 	.word	0x00000008


	//----- nvinfo : EIATTR_FRAME_SIZE
	.align		4
.L_1:
        /*000c*/ 	.byte	0x04, 0x11
        /*000e*/ 	.short	(.L_3 - .L_2)
	.align		4
.L_2:
        /*0010*/ 	.word	index@(_Z12dummy_kernelPi)
        /*0014*/ 	.word	0x00000000


	//----- nvinfo : EIATTR_MIN_STACK_SIZE
	.align		4
.L_3:
        /*0018*/ 	.byte	0x04, 0x12
        /*001a*/ 	.short	(.L_5 - .L_4)
	.align		4
.L_4:
        /*001c*/ 	.word	index@(_Z12dummy_kernelPi)
        /*0020*/ 	.word	0x00000000
.L_5:


//--------------------- .nv.compat                --------------------------
	.section	.nv.compat,"",@"SHT_CUDA_COMPAT_INFO"
	.align	4
        /*0000*/ 	.byte	0x02, 0x09, 0x00, 0x00, 0x02, 0x02, 0x01, 0x00, 0x02, 0x05, 0x05, 0x00, 0x03, 0x07, 0x01, 0x01
        /*0010*/ 	.byte	0x02, 0x03, 0x00, 0x00, 0x02, 0x06, 0x01, 0x00, 0x04, 0x0b, 0x08, 0x00, 0x09, 0x00, 0x00, 0x00
        /*0020*/ 	.byte	0x00, 0x00, 0x00, 0x00


//--------------------- .nv.info._Z12dummy_kernelPi --------------------------
	.section	.nv.info._Z12dummy_kernelPi,"",@"SHT_CUDA_INFO"
	.sectionflags	@""
	.align	4


	//----- nvinfo : EIATTR_CUDA_API_VERSION
	.align		4
        /*0000*/ 	.byte	0x04, 0x37
        /*0002*/ 	.short	(.L_7 - .L_6)
.L_6:
        /*0004*/ 	.word	0x00000082


	//----- nvinfo : EIATTR_KPARAM_INFO
	.align		4
.L_7:
        /*0008*/ 	.byte	0x04, 0x17
        /*000a*/ 	.short	(.L_9 - .L_8)
.L_8:
        /*000c*/ 	.word	0x00000000
        /*0010*/ 	.short	0x0000
        /*0012*/ 	.short	0x0000
        /*0014*/ 	.byte	0x00, 0xf5, 0x21, 0x00


	//----- nvinfo : EIATTR_SPARSE_MMA_MASK
	.align		4
.L_9:
        /*0018*/ 	.byte	0x03, 0x50
        /*001a*/ 	.short	0x0000


	//----- nvinfo : EIATTR_MAXREG_COUNT
	.align		4
        /*001c*/ 	.byte	0x03, 0x1b
        /*001e*/ 	.short	0x00ff


	//----- nvinfo : EIATTR_MERCURY_ISA_VERSION
	.align		4
        /*0020*/ 	.byte	0x03, 0x5f
        /*0022*/ 	.short	0x0101


	//----- nvinfo : EIATTR_VRC_CTA_INIT_COUNT
	.align		4
        /*0024*/ 	.byte	0x02, 0x4a
	.zero		1
	.zero		1


	//----- nvinfo : EIATTR_EXIT_INSTR_OFFSETS
	.align		4
        /*0028*/ 	.byte	0x04, 0x1c
        /*002a*/ 	.short	(.L_11 - .L_10)


	//   ....[0]....
.L_10:
        /*002c*/ 	.word	0x00000090


	//----- nvinfo : EIATTR_CBANK_PARAM_SIZE
	.align		4
.L_11:
        /*0030*/ 	.byte	0x03, 0x19
        /*0032*/ 	.short	0x0008


	//----- nvinfo : EIATTR_PARAM_CBANK
	.align		4
        /*0034*/ 	.byte	0x04, 0x0a
        /*0036*/ 	.short	(.L_13 - .L_12)
	.align		4
.L_12:
        /*0038*/ 	.word	index@(.nv.constant0._Z12dummy_kernelPi)
        /*003c*/ 	.short	0x0380
        /*003e*/ 	.short	0x0008


	//----- nvinfo : EIATTR_SW_WAR
	.align		4
.L_13:
        /*0040*/ 	.byte	0x04, 0x36
        /*0042*/ 	.short	(.L_15 - .L_14)
.L_14:
        /*0044*/ 	.word	0x00000008
.L_15:


//--------------------- .nv.callgraph             --------------------------
	.section	.nv.callgraph,"",@"SHT_CUDA_CALLGRAPH"
	.align	4
	.sectionentsize	8
	.align		4
        /*0000*/ 	.word	0x00000000
	.align		4
        /*0004*/ 	.word	0xffffffff
	.align		4
        /*0008*/ 	.word	0x00000000
	.align		4
        /*000c*/ 	.word	0xfffffffe
	.align		4
        /*0010*/ 	.word	0x00000000
	.align		4
        /*0014*/ 	.word	0xfffffffd
	.align		4
        /*0018*/ 	.word	0x00000000
	.align		4
        /*001c*/ 	.word	0xfffffffc


//--------------------- .text._Z12dummy_kernelPi  --------------------------
	.section	.text._Z12dummy_kernelPi,"ax",@progbits
	.align	128
        .global         _Z12dummy_kernelPi
        .type           _Z12dummy_kernelPi,@function
        .size           _Z12dummy_kernelPi,(.L_x_1 - _Z12dummy_kernelPi)
        .other          _Z12dummy_kernelPi,@"STO_CUDA_ENTRY STV_DEFAULT"
_Z12dummy_kernelPi:
.text._Z12dummy_kernelPi:
[----:B------:R-:W-:Y:S01]  /*0000*/  LDC R1, c[0x0][0x37c] ;  /* 0x0000df00ff017b82 */ /* 0x000fe20000000800 */
[----:B------:R-:W0:Y:S07]  /*0010*/  S2R R0, SR_TID.X ;  /* 0x0000000000007919 */ /* 0x000e2e0000002100 */
[----:B------:R-:W0:Y:S01]  /*0020*/  S2UR UR6, SR_CTAID.X ;  /* 0x00000000000679c3 */ /* 0x000e220000002500 */
[----:B------:R-:W1:Y:S07]  /*0030*/  LDCU.64 UR4, c[0x0][0x358] ;  /* 0x00006b00ff0477ac */ /* 0x000e6e0008000a00 */
[----:B------:R-:W0:Y:S08]  /*0040*/  LDC R5, c[0x0][0x360] ;  /* 0x0000d800ff057b82 */ /* 0x000e300000000800 */
[----:B------:R-:W2:Y:S01]  /*0050*/  LDC.64 R2, c[0x0][0x380] ;  /* 0x0000e000ff027b82 */ /* 0x000ea20000000a00 */
[----:B0-----:R-:W-:-:S04]  /*0060*/  IMAD R5, R5, UR6, R0 ;  /* 0x0000000605057c24 */ /* 0x001fc8000f8e0200 */
[----:B--2---:R-:W-:-:S05]  /*0070*/  IMAD.WIDE R2, R5, 0x4, R2 ;  /* 0x0000000405027825 */ /* 0x004fca00078e0202 */
[----:B-1----:R-:W-:Y:S01]  /*0080*/  STG.E desc[UR4][R2.64], R5 ;  /* 0x0000000502007986 */ /* 0x002fe2000c101904 */
[----:B------:R-:W-:Y:S05]  /*0090*/  EXIT ;  /* 0x000000000000794d */ /* 0x000fea0003800000 */
.L_x_0:
[----:B------:R-:W-:-:S00]  /*00a0*/  BRA `(.L_x_0) ;  /* 0xfffffffc00fc7947 */ /* 0x000fc0000383ffff */
[----:B------:R-:W-:-:S00]  /*00b0*/  NOP ;  /* 0x0000000000007918 */ /* 0x000fc00000000000 */
        /* <DEDUP_REMOVED lines=12> */
.L_x_1:


//--------------------- .nv.shared.reserved.0     --------------------------
	.section	.nv.shared.reserved.0,"aw",@nobits
	.weak		__nv_reservedSMEM_offset_0_alias
	.size		__nv_reservedSMEM_offset_0_alias, 0, 64
	.other		__nv_reservedSMEM_offset_0_alias,@"STO_CUDA_RESERVED_SHARED STV_DEFAULT"
__nv_reservedSMEM_offset_0_alias:
	.zero		0
	.zero		64


//--------------------- .nv.constant0._Z12dummy_kernelPi --------------------------
	.section	.nv.constant0._Z12dummy_kernelPi,"a",@progbits
	.sectionflags	@""
	.align	4
.nv.constant0._Z12dummy_kernelPi:
	.zero		904


//--------------------- SYMBOLS --------------------------

	.type		.nv.reservedSmem.offset0,@object
	.size		.nv.reservedSmem.offset0,0x4
